	.headerflags	@"EF_CUDA_TEXMODE_UNIFIED EF_CUDA_64BIT_ADDRESS EF_CUDA_ACCELERATORS EF_CUDA_SM90 EF_CUDA_VIRTUAL_SM(EF_CUDA_SM90)"
	.elftype	@"ET_EXEC"


//--------------------- .nv.info                  --------------------------
	.section	.nv.info,"",@"SHT_CUDA_INFO"
	.align	4


	//----- nvinfo : EIATTR_REGCOUNT
	.align		4
        /*0000*/ 	.byte	0x04, 0x2f
        /*0002*/ 	.short	(.L_3 - .L_2)
	.align		4
.L_2:
        /*0004*/ 	.word	index@(triton_poi_fused__native_batch_norm_legit_no_training_leaky_relu_19)
        /*0008*/ 	.word	0x00000010


	//----- nvinfo : EIATTR_MIN_STACK_SIZE
	.align		4
.L_3:
        /*000c*/ 	.byte	0x04, 0x12
        /*000e*/ 	.short	(.L_5 - .L_4)
	.align		4
.L_4:
        /*0010*/ 	.word	index@(triton_poi_fused__native_batch_norm_legit_no_training_leaky_relu_19)
        /*0014*/ 	.word	0x00000000


	//----- nvinfo : EIATTR_FRAME_SIZE
	.align		4
.L_5:
        /*0018*/ 	.byte	0x04, 0x11
        /*001a*/ 	.short	(.L_7 - .L_6)
	.align		4
.L_6:
        /*001c*/ 	.word	index@(triton_poi_fused__native_batch_norm_legit_no_training_leaky_relu_19)
        /*0020*/ 	.word	0x00000000


	//----- nvinfo : EIATTR_MIN_STACK_SIZE
	.align		4
.L_7:
        /*0024*/ 	.byte	0x04, 0x12
        /*0026*/ 	.short	(.L_9 - .L_8)
	.align		4
.L_8:
        /*0028*/ 	.word	index@(triton_poi_fused__native_batch_norm_legit_no_training_leaky_relu_19)
        /*002c*/ 	.word	0x00000000
.L_9:


//--------------------- .nv.info.triton_poi_fused__native_batch_norm_legit_no_training_leaky_relu_19 --------------------------
	.section	.nv.info.triton_poi_fused__native_batch_norm_legit_no_training_leaky_relu_19,"",@"SHT_CUDA_INFO"
	.sectionflags	@""
	.align	4


	//----- nvinfo : EIATTR_CUDA_API_VERSION
	.align		4
        /*0000*/ 	.byte	0x04, 0x37
        /*0002*/ 	.short	(.L_11 - .L_10)
.L_10:
        /*0004*/ 	.word	0x0000007c


	//----- nvinfo : EIATTR_KPARAM_INFO
	.align		4
.L_11:
        /*0008*/ 	.byte	0x04, 0x17
        /*000a*/ 	.short	(.L_13 - .L_12)
.L_12:
        /*000c*/ 	.word	0x00000000
        /*0010*/ 	.short	0x0006
        /*0012*/ 	.short	0x0030
        /*0014*/ 	.byte	0x00, 0xf0, 0x11, 0x00


	//----- nvinfo : EIATTR_KPARAM_INFO
	.align		4
.L_13:
        /*0018*/ 	.byte	0x04, 0x17
        /*001a*/ 	.short	(.L_15 - .L_14)
.L_14:
        /*001c*/ 	.word	0x00000000
        /*0020*/ 	.short	0x0005
        /*0022*/ 	.short	0x0028
        /*0024*/ 	.byte	0x00, 0xf4, 0x21, 0x00


	//----- nvinfo : EIATTR_KPARAM_INFO
	.align		4
.L_15:
        /*0028*/ 	.byte	0x04, 0x17
        /*002a*/ 	.short	(.L_17 - .L_16)
.L_16:
        /*002c*/ 	.word	0x00000000
        /*0030*/ 	.short	0x0004
        /*0032*/ 	.short	0x0020
        /*0034*/ 	.byte	0x00, 0xf4, 0x21, 0x00


	//----- nvinfo : EIATTR_KPARAM_INFO
	.align		4
.L_17:
        /*0038*/ 	.byte	0x04, 0x17
        /*003a*/ 	.short	(.L_19 - .L_18)
.L_18:
        /*003c*/ 	.word	0x00000000
        /*0040*/ 	.short	0x0003
        /*0042*/ 	.short	0x0018
        /*0044*/ 	.byte	0x00, 0xf4, 0x21, 0x00


	//----- nvinfo : EIATTR_KPARAM_INFO
	.align		4
.L_19:
        /*0048*/ 	.byte	0x04, 0x17
        /*004a*/ 	.short	(.L_21 - .L_20)
.L_20:
        /*004c*/ 	.word	0x00000000
        /*0050*/ 	.short	0x0002
        /*0052*/ 	.short	0x0010
        /*0054*/ 	.byte	0x00, 0xf4, 0x21, 0x00


	//----- nvinfo : EIATTR_KPARAM_INFO
	.align		4
.L_21:
        /*0058*/ 	.byte	0x04, 0x17
        /*005a*/ 	.short	(.L_23 - .L_22)
.L_22:
        /*005c*/ 	.word	0x00000000
        /*0060*/ 	.short	0x0001
        /*0062*/ 	.short	0x0008
        /*0064*/ 	.byte	0x00, 0xf4, 0x21, 0x00


	//----- nvinfo : EIATTR_KPARAM_INFO
	.align		4
.L_23:
        /*0068*/ 	.byte	0x04, 0x17
        /*006a*/ 	.short	(.L_25 - .L_24)
.L_24:
        /*006c*/ 	.word	0x00000000
        /*0070*/ 	.short	0x0000
        /*0072*/ 	.short	0x0000
        /*0074*/ 	.byte	0x00, 0xf4, 0x21, 0x00


	//----- nvinfo : EIATTR_SPARSE_MMA_MASK
	.align		4
.L_25:
        /*0078*/ 	.byte	0x03, 0x50
        /*007a*/ 	.short	0x0000


	//----- nvinfo : EIATTR_MAXREG_COUNT
	.align		4
        /*007c*/ 	.byte	0x03, 0x1b
        /*007e*/ 	.short	0x00ff


	//----- nvinfo : EIATTR_EXIT_INSTR_OFFSETS
	.align		4
        /*0080*/ 	.byte	0x04, 0x1c
        /*0082*/ 	.short	(.L_27 - .L_26)


	//   ....[0]....
.L_26:
        /*0084*/ 	.word	0x000002d0


	//----- nvinfo : EIATTR_REQNTID
	.align		4
.L_27:
        /*0088*/ 	.byte	0x04, 0x10
        /*008a*/ 	.short	(.L_29 - .L_28)
.L_28:
        /*008c*/ 	.word	0x00000080
        /*0090*/ 	.word	0x00000001
        /*0094*/ 	.word	0x00000001


	//----- nvinfo : EIATTR_CBANK_PARAM_SIZE
	.align		4
.L_29:
        /*0098*/ 	.byte	0x03, 0x19
        /*009a*/ 	.short	0x0034


	//----- nvinfo : EIATTR_PARAM_CBANK
	.align		4
        /*009c*/ 	.byte	0x04, 0x0a
        /*009e*/ 	.short	(.L_31 - .L_30)
	.align		4
.L_30:
        /*00a0*/ 	.word	index@(.nv.constant0.triton_poi_fused__native_batch_norm_legit_no_training_leaky_relu_19)
        /*00a4*/ 	.short	0x0210
        /*00a6*/ 	.short	0x0034


	//----- nvinfo : EIATTR_SW_WAR
	.align		4
.L_31:
        /*00a8*/ 	.byte	0x04, 0x36
        /*00aa*/ 	.short	(.L_33 - .L_32)
.L_32:
        /*00ac*/ 	.word	0x00000008
.L_33:


//--------------------- .nv.callgraph             --------------------------
	.section	.nv.callgraph,"",@"SHT_CUDA_CALLGRAPH"
	.align	4
	.sectionentsize	8
	.align		4
        /*0000*/ 	.word	0x00000000
	.align		4
        /*0004*/ 	.word	0xffffffff
	.align		4
        /*0008*/ 	.word	0x00000000
	.align		4
        /*000c*/ 	.word	0xfffffffe
	.align		4
        /*0010*/ 	.word	0x00000000
	.align		4
        /*0014*/ 	.word	0xfffffffd
	.align		4
        /*0018*/ 	.word	0x00000000
	.align		4
        /*001c*/ 	.word	0xfffffffc


//--------------------- .nv.constant4             --------------------------
	.section	.nv.constant4,"a",@progbits
	.align	8
	.align		8
.nv.constant4:
        /*0000*/ 	.dword	_$_str
	.align		8
        /*0008*/ 	.dword	_$_str_$_2


//--------------------- .text.triton_poi_fused__native_batch_norm_legit_no_training_leaky_relu_19 --------------------------
	.section	.text.triton_poi_fused__native_batch_norm_legit_no_training_leaky_relu_19,"ax",@progbits
	.align	128
        .global         triton_poi_fused__native_batch_norm_legit_no_training_leaky_relu_19
        .type           triton_poi_fused__native_batch_norm_legit_no_training_leaky_relu_19,@function
        .size           triton_poi_fused__native_batch_norm_legit_no_training_leaky_relu_19,(.L_x_1 - triton_poi_fused__native_batch_norm_legit_no_training_leaky_relu_19)
        .other          triton_poi_fused__native_batch_norm_legit_no_training_leaky_relu_19,@"STO_CUDA_ENTRY STV_DEFAULT"
triton_poi_fused__native_batch_norm_legit_no_training_leaky_relu_19:
.text.triton_poi_fused__native_batch_norm_legit_no_training_leaky_relu_19:
[----:B------:R-:W-:Y:S01]  /*0000*/  LDC R1, c[0x0][0x28] ;  /* 0x00000a00ff017b82 */ /* 0x000fe20000000800 */
[----:B------:R-:W1:Y:S07]  /*0010*/  S2R R0, SR_TID.X ;  /* 0x0000000000007919 */ /* 0x000e6e0000002100 */
[----:B------:R-:W2:Y:S01]  /*0020*/  LDC.64 R6, c[0x0][0x228] ;  /* 0x00008a00ff067b82 */ /* 0x000ea20000000a00 */
[----:B------:R-:W-:Y:S01]  /*0030*/  ULDC.64 UR4, c[0x0][0x208] ;  /* 0x0000820000047ab9 */ /* 0x000fe20000000a00 */
[----:B------:R-:W3:Y:S06]  /*0040*/  S2R R3, SR_CTAID.X ;  /* 0x0000000000037919 */ /* 0x000eec0000002500 */
[----:B------:R-:W4:Y:S08]  /*0050*/  LDC.64 R4, c[0x0][0x220] ;  /* 0x00008800ff047b82 */ /* 0x000f300000000a00 */
[----:B------:R-:W5:Y:S08]  /*0060*/  LDC.64 R8, c[0x0][0x230] ;  /* 0x00008c00ff087b82 */ /* 0x000f700000000a00 */
[----:B------:R-:W5:Y:S01]  /*0070*/  LDC.64 R10, c[0x0][0x238] ;  /* 0x00008e00ff0a7b82 */ /* 0x000f620000000a00 */
[----:B-1----:R-:W-:-:S02]  /*0080*/  LOP3.LUT R0, R0, 0x7f, RZ, 0xc0, !PT ;  /* 0x0000007f00007812 */ /* 0x002fc400078ec0ff */
[----:B---3--:R-:W-:Y:S02]  /*0090*/  SHF.R.S32.HI R2, RZ, 0x18, R3 ;  /* 0x00000018ff027819 */ /* 0x008fe40000011403 */
[----:B------:R-:W-:Y:S02]  /*00a0*/  LEA R0, R3, R0, 0x7 ;  /* 0x0000000003007211 */ /* 0x000fe400078e38ff */
[----:B------:R-:W-:-:S04]  /*00b0*/  SGXT R3, R2, 0x1 ;  /* 0x000000010203781a */ /* 0x000fc80000000200 */
[----:B------:R-:W-:-:S04]  /*00c0*/  LEA.HI R3, R3, R0, RZ, 0x9 ;  /* 0x0000000003037211 */ /* 0x000fc800078f48ff */
[----:B------:R-:W-:-:S04]  /*00d0*/  LOP3.LUT R3, R3, 0xfffffe00, RZ, 0xc0, !PT ;  /* 0xfffffe0003037812 */ /* 0x000fc800078ec0ff */
[----:B------:R-:W-:Y:S02]  /*00e0*/  IADD3 R13, R0, -R3, RZ ;  /* 0x80000003000d7210 */ /* 0x000fe40007ffe0ff */
[----:B------:R-:W1:Y:S03]  /*00f0*/  LDC.64 R2, c[0x0][0x218] ;  /* 0x00008600ff027b82 */ /* 0x000e660000000a00 */
[----:B--2---:R-:W-:-:S06]  /*0100*/  IMAD.WIDE R6, R13, 0x4, R6 ;  /* 0x000000040d067825 */ /* 0x004fcc00078e0206 */
[----:B------:R-:W2:Y:S01]  /*0110*/  LDG.E.EL R6, desc[UR4][R6.64] ;  /* 0x0000000406067981 */ /* 0x000ea2000c2e1900 */
[----:B----4-:R-:W-:-:S04]  /*0120*/  IMAD.WIDE R4, R13, 0x4, R4 ;  /* 0x000000040d047825 */ /* 0x010fc800078e0204 */
[C---:B-----5:R-:W-:Y:S02]  /*0130*/  IMAD.WIDE R8, R13.reuse, 0x4, R8 ;  /* 0x000000040d087825 */ /* 0x060fe400078e0208 */
[----:B------:R3:W4:Y:S02]  /*0140*/  LDG.E.EL R5, desc[UR4][R4.64] ;  /* 0x0000000404057981 */ /* 0x000724000c2e1900 */
[----:B0-----:R-:W-:Y:S02]  /*0150*/  IMAD.WIDE R10, R13, 0x4, R10 ;  /* 0x000000040d0a7825 */ /* 0x001fe400078e020a */
[----:B------:R-:W5:Y:S02]  /*0160*/  LDG.E.EL R8, desc[UR4][R8.64] ;  /* 0x0000000408087981 */ /* 0x000f64000c2e1900 */
[----:B-1----:R-:W-:Y:S02]  /*0170*/  IMAD.WIDE R2, R0, 0x4, R2 ;  /* 0x0000000400027825 */ /* 0x002fe400078e0202 */
[----:B------:R-:W5:Y:S04]  /*0180*/  LDG.E.EL R11, desc[UR4][R10.64] ;  /* 0x000000040a0b7981 */ /* 0x000f68000c2e1900 */
[----:B------:R-:W4:Y:S01]  /*0190*/  LDG.E R2, desc[UR4][R2.64] ;  /* 0x0000000402027981 */ /* 0x000f22000c1e1900 */
[----:B---3--:R-:W-:Y:S01]  /*01a0*/  HFMA2.MMA R4, -RZ, RZ, 1.625, 0 ;  /* 0x3e800000ff047435 */ /* 0x008fe200000001ff */
[----:B--2---:R-:W-:-:S04]  /*01b0*/  FADD R6, R6, 9.9999997473787516356e-06 ;  /* 0x3727c5ac06067421 */ /* 0x004fc80000000000 */
[----:B------:R-:W0:Y:S02]  /*01c0*/  MUFU.SQRT R7, R6 ;  /* 0x0000000600077308 */ /* 0x000e240000002000 */
[C---:B0-----:R-:W-:Y:S02]  /*01d0*/  FSETP.GT.AND P0, PT, R7.reuse, 8.50705917302346158658e+37, PT ;  /* 0x7e8000000700780b */ /* 0x041fe40003f04000 */
[----:B------:R-:W-:-:S11]  /*01e0*/  FSETP.GEU.AND P1, PT, R7, 1.175494350822287508e-38, PT ;  /* 0x008000000700780b */ /* 0x000fd60003f2e000 */
[----:B------:R-:W-:-:S04]  /*01f0*/  @P0 FMUL R7, R7, 0.25 ;  /* 0x3e80000007070820 */ /* 0x000fc80000400000 */
[----:B------:R-:W-:-:S06]  /*0200*/  @!P1 FMUL R7, R7, 16777216 ;  /* 0x4b80000007079820 */ /* 0x000fcc0000400000 */
[----:B------:R-:W0:Y:S01]  /*0210*/  MUFU.RCP R7, R7 ;  /* 0x0000000700077308 */ /* 0x000e220000001000 */
[----:B------:R-:W-:Y:S01]  /*0220*/  FSEL R4, R4, 1, P0 ;  /* 0x3f80000004047808 */ /* 0x000fe20000000000 */
[----:B----4-:R-:W-:Y:S02]  /*0230*/  FADD R5, R2, -R5 ;  /* 0x8000000502057221 */ /* 0x010fe40000000000 */
[----:B------:R-:W1:Y:S02]  /*0240*/  LDC.64 R2, c[0x0][0x210] ;  /* 0x00008400ff027b82 */ /* 0x000e640000000a00 */
[----:B------:R-:W-:-:S04]  /*0250*/  @!P1 FMUL R4, R4, 16777216 ;  /* 0x4b80000004049820 */ /* 0x000fc80000400000 */
[----:B0-----:R-:W-:-:S04]  /*0260*/  FMUL R4, R7, R4 ;  /* 0x0000000407047220 */ /* 0x001fc80000400000 */
[----:B------:R-:W-:-:S04]  /*0270*/  FMUL R4, R5, R4 ;  /* 0x0000000405047220 */ /* 0x000fc80000400000 */
[----:B-----5:R-:W-:-:S05]  /*0280*/  FFMA R11, R8, R4, R11 ;  /* 0x00000004080b7223 */ /* 0x020fca000000000b */
[----:B------:R-:W-:Y:S01]  /*0290*/  FSETP.GT.AND P0, PT, R11, RZ, PT ;  /* 0x000000ff0b00720b */ /* 0x000fe20003f04000 */
[----:B-1----:R-:W-:-:S12]  /*02a0*/  IMAD.WIDE R2, R0, 0x4, R2 ;  /* 0x0000000400027825 */ /* 0x002fd800078e0202 */
[----:B------:R-:W-:-:S05]  /*02b0*/  @!P0 FMUL R11, R11, 0.10000000149011611938 ;  /* 0x3dcccccd0b0b8820 */ /* 0x000fca0000400000 */
[----:B------:R-:W-:Y:S01]  /*02c0*/  STG.E desc[UR4][R2.64], R11 ;  /* 0x0000000b02007986 */ /* 0x000fe2000c101904 */
[----:B------:R-:W-:Y:S05]  /*02d0*/  EXIT ;  /* 0x000000000000794d */ /* 0x000fea0003800000 */
.L_x_0:
[----:B------:R-:W-:-:S00]  /*02e0*/  BRA `(.L_x_0) ;  /* 0xfffffffc00fc7947 */ /* 0x000fc0000383ffff */
[----:B------:R-:W-:-:S00]  /*02f0*/  NOP ;  /* 0x0000000000007918 */ /* 0x000fc00000000000 */
        /* <DEDUP_REMOVED lines=8> */
.L_x_1:


//--------------------- .nv.global.init           --------------------------
	.section	.nv.global.init,"aw",@progbits
.nv.global.init:
	.type		_$_str,@object
	.size		_$_str,(_$_str_$_2 - _$_str)
_$_str:
        /*0000*/ 	.byte	0x5f, 0x5f, 0x43, 0x55, 0x44, 0x41, 0x5f, 0x46, 0x54, 0x5a, 0x00
	.type		_$_str_$_2,@object
	.size		_$_str_$_2,(.L_1 - _$_str_$_2)
_$_str_$_2:
        /*000b*/ 	.byte	0x5f, 0x5f, 0x43, 0x55, 0x44, 0x41, 0x5f, 0x50, 0x52, 0x45, 0x43, 0x5f, 0x53, 0x51, 0x52, 0x54
        /*001b*/ 	.byte	0x00
.L_1:


//--------------------- .nv.constant0.triton_poi_fused__native_batch_norm_legit_no_training_leaky_relu_19 --------------------------
	.section	.nv.constant0.triton_poi_fused__native_batch_norm_legit_no_training_leaky_relu_19,"a",@progbits
	.sectionflags	@""
	.align	4
.nv.constant0.triton_poi_fused__native_batch_norm_legit_no_training_leaky_relu_19:
	.zero		580
